//
// Generated by NVIDIA NVVM Compiler
//
// Compiler Build ID: CL-36424714
// Cuda compilation tools, release 13.0, V13.0.88
// Based on NVVM 20.0.0
//

.version 9.0
.target sm_100
.address_size 64

	// .globl	_Z6matmulPfS_S_i

.visible .entry _Z6matmulPfS_S_i(
	.param .u64 .ptr .align 1 _Z6matmulPfS_S_i_param_0,
	.param .u64 .ptr .align 1 _Z6matmulPfS_S_i_param_1,
	.param .u64 .ptr .align 1 _Z6matmulPfS_S_i_param_2,
	.param .u32 _Z6matmulPfS_S_i_param_3
)
{
	.reg .pred 	%p<10>;
	.reg .b32 	%r<42>;
	.reg .b32 	%f<67>;
	.reg .b64 	%rd<67>;

	ld.param.u64 	%rd14, [_Z6matmulPfS_S_i_param_0];
	ld.param.u64 	%rd15, [_Z6matmulPfS_S_i_param_1];
	ld.param.u32 	%r19, [_Z6matmulPfS_S_i_param_3];
	cvta.to.global.u64 	%rd1, %rd15;
	cvta.to.global.u64 	%rd2, %rd14;
	mov.u32 	%r20, %ntid.x;
	mov.u32 	%r21, %ctaid.x;
	mov.u32 	%r22, %tid.x;
	mad.lo.s32 	%r1, %r20, %r21, %r22;
	mov.u32 	%r23, %ntid.y;
	mov.u32 	%r24, %ctaid.y;
	mov.u32 	%r25, %tid.y;
	mad.lo.s32 	%r26, %r23, %r24, %r25;
	max.s32 	%r27, %r1, %r26;
	setp.ge.s32 	%p1, %r27, %r19;
	@%p1 bra 	$L__BB0_13;
	mul.lo.s32 	%r3, %r19, %r26;
	and.b32  	%r4, %r19, 7;
	setp.lt.u32 	%p2, %r19, 8;
	mov.f32 	%f66, 0f00000000;
	mov.b32 	%r40, 0;
	@%p2 bra 	$L__BB0_4;
	and.b32  	%r40, %r19, 2147483640;
	neg.s32 	%r38, %r40;
	mul.wide.s32 	%rd16, %r19, 4;
	add.s64 	%rd3, %rd1, %rd16;
	shl.b32 	%r7, %r19, 3;
	mul.wide.s32 	%rd17, %r19, 8;
	add.s64 	%rd4, %rd1, %rd17;
	mul.wide.s32 	%rd18, %r19, 12;
	add.s64 	%rd5, %rd1, %rd18;
	mul.wide.s32 	%rd19, %r19, 16;
	add.s64 	%rd6, %rd1, %rd19;
	mul.wide.s32 	%rd20, %r19, 20;
	add.s64 	%rd7, %rd1, %rd20;
	mul.wide.s32 	%rd21, %r19, 24;
	add.s64 	%rd8, %rd1, %rd21;
	mul.wide.s32 	%rd22, %r19, 28;
	add.s64 	%rd9, %rd1, %rd22;
	mul.wide.u32 	%rd23, %r3, 4;
	add.s64 	%rd24, %rd23, %rd2;
	add.s64 	%rd66, %rd24, 16;
	mov.f32 	%f66, 0f00000000;
	mov.u32 	%r37, %r1;
$L__BB0_3:
	.pragma "nounroll";
	mul.wide.s32 	%rd25, %r37, 4;
	add.s64 	%rd26, %rd3, %rd25;
	add.s64 	%rd27, %rd4, %rd25;
	add.s64 	%rd28, %rd5, %rd25;
	add.s64 	%rd29, %rd6, %rd25;
	add.s64 	%rd30, %rd7, %rd25;
	add.s64 	%rd31, %rd8, %rd25;
	add.s64 	%rd32, %rd9, %rd25;
	add.s64 	%rd33, %rd1, %rd25;
	ld.global.f32 	%f16, [%rd66+-16];
	ld.global.f32 	%f17, [%rd33];
	fma.rn.f32 	%f18, %f16, %f17, %f66;
	ld.global.f32 	%f19, [%rd66+-12];
	ld.global.f32 	%f20, [%rd26];
	fma.rn.f32 	%f21, %f19, %f20, %f18;
	ld.global.f32 	%f22, [%rd66+-8];
	ld.global.f32 	%f23, [%rd27];
	fma.rn.f32 	%f24, %f22, %f23, %f21;
	ld.global.f32 	%f25, [%rd66+-4];
	ld.global.f32 	%f26, [%rd28];
	fma.rn.f32 	%f27, %f25, %f26, %f24;
	ld.global.f32 	%f28, [%rd66];
	ld.global.f32 	%f29, [%rd29];
	fma.rn.f32 	%f30, %f28, %f29, %f27;
	ld.global.f32 	%f31, [%rd66+4];
	ld.global.f32 	%f32, [%rd30];
	fma.rn.f32 	%f33, %f31, %f32, %f30;
	ld.global.f32 	%f34, [%rd66+8];
	ld.global.f32 	%f35, [%rd31];
	fma.rn.f32 	%f36, %f34, %f35, %f33;
	ld.global.f32 	%f37, [%rd66+12];
	ld.global.f32 	%f38, [%rd32];
	fma.rn.f32 	%f66, %f37, %f38, %f36;
	add.s32 	%r38, %r38, 8;
	add.s32 	%r37, %r37, %r7;
	add.s64 	%rd66, %rd66, 32;
	setp.ne.s32 	%p3, %r38, 0;
	@%p3 bra 	$L__BB0_3;
$L__BB0_4:
	setp.eq.s32 	%p4, %r4, 0;
	@%p4 bra 	$L__BB0_12;
	and.b32  	%r13, %r19, 3;
	setp.lt.u32 	%p5, %r4, 4;
	@%p5 bra 	$L__BB0_7;
	add.s32 	%r29, %r40, %r3;
	mul.wide.u32 	%rd34, %r29, 4;
	add.s64 	%rd35, %rd2, %rd34;
	ld.global.f32 	%f40, [%rd35];
	mad.lo.s32 	%r30, %r40, %r19, %r1;
	mul.wide.s32 	%rd36, %r30, 4;
	add.s64 	%rd37, %rd1, %rd36;
	ld.global.f32 	%f41, [%rd37];
	fma.rn.f32 	%f42, %f40, %f41, %f66;
	cvt.u64.u32 	%rd38, %r3;
	cvt.u64.u32 	%rd39, %r40;
	add.s64 	%rd40, %rd39, %rd38;
	shl.b64 	%rd41, %rd40, 2;
	add.s64 	%rd42, %rd2, %rd41;
	ld.global.f32 	%f43, [%rd42+4];
	mul.wide.s32 	%rd43, %r19, 4;
	add.s64 	%rd44, %rd37, %rd43;
	ld.global.f32 	%f44, [%rd44];
	fma.rn.f32 	%f45, %f43, %f44, %f42;
	ld.global.f32 	%f46, [%rd42+8];
	add.s64 	%rd45, %rd44, %rd43;
	ld.global.f32 	%f47, [%rd45];
	fma.rn.f32 	%f48, %f46, %f47, %f45;
	ld.global.f32 	%f49, [%rd42+12];
	add.s64 	%rd46, %rd45, %rd43;
	ld.global.f32 	%f50, [%rd46];
	fma.rn.f32 	%f66, %f49, %f50, %f48;
	add.s32 	%r40, %r40, 4;
$L__BB0_7:
	setp.eq.s32 	%p6, %r13, 0;
	@%p6 bra 	$L__BB0_12;
	setp.eq.s32 	%p7, %r13, 1;
	@%p7 bra 	$L__BB0_10;
	add.s32 	%r31, %r40, %r3;
	mul.wide.u32 	%rd47, %r31, 4;
	add.s64 	%rd48, %rd2, %rd47;
	ld.global.f32 	%f52, [%rd48];
	mad.lo.s32 	%r32, %r40, %r19, %r1;
	mul.wide.s32 	%rd49, %r32, 4;
	add.s64 	%rd50, %rd1, %rd49;
	ld.global.f32 	%f53, [%rd50];
	fma.rn.f32 	%f54, %f52, %f53, %f66;
	cvt.u64.u32 	%rd51, %r3;
	cvt.u64.u32 	%rd52, %r40;
	add.s64 	%rd53, %rd52, %rd51;
	shl.b64 	%rd54, %rd53, 2;
	add.s64 	%rd55, %rd2, %rd54;
	ld.global.f32 	%f55, [%rd55+4];
	mul.wide.s32 	%rd56, %r19, 4;
	add.s64 	%rd57, %rd50, %rd56;
	ld.global.f32 	%f56, [%rd57];
	fma.rn.f32 	%f66, %f55, %f56, %f54;
	add.s32 	%r40, %r40, 2;
$L__BB0_10:
	and.b32  	%r33, %r19, 1;
	setp.eq.b32 	%p8, %r33, 1;
	not.pred 	%p9, %p8;
	@%p9 bra 	$L__BB0_12;
	add.s32 	%r34, %r40, %r3;
	mul.wide.u32 	%rd58, %r34, 4;
	add.s64 	%rd59, %rd2, %rd58;
	ld.global.f32 	%f57, [%rd59];
	mad.lo.s32 	%r35, %r40, %r19, %r1;
	mul.wide.s32 	%rd60, %r35, 4;
	add.s64 	%rd61, %rd1, %rd60;
	ld.global.f32 	%f58, [%rd61];
	fma.rn.f32 	%f66, %f57, %f58, %f66;
$L__BB0_12:
	ld.param.u64 	%rd65, [_Z6matmulPfS_S_i_param_2];
	add.s32 	%r36, %r3, %r1;
	cvta.to.global.u64 	%rd62, %rd65;
	mul.wide.s32 	%rd63, %r36, 4;
	add.s64 	%rd64, %rd62, %rd63;
	st.global.f32 	[%rd64], %f66;
$L__BB0_13:
	ret;

}


// ===== COMPILED SASS (sm_100) =====

	.target	sm_100

	.elftype	@"ET_EXEC"


//--------------------- .note.nv.tkinfo           --------------------------
	.section	.note.nv.tkinfo,"",@"SHT_NOTE"
	.sectionflags	@"SHF_NOTE_NV_TKINFO"
	.tkinfo
        /*0018*/ 	.word	0x00000002
        /*0030*/ 	.string	""
        /*0030*/ 	.string	"ptxas"
        /*0030*/ 	.string	"Cuda compilation tools, release 13.0, V13.0.88"
        /*0030*/ 	.string	"Build cuda_13.0.r13.0/compiler.36424714_0"
        /*0030*/ 	.string	"-arch sm_100 -m 64 "



//--------------------- .note.nv.cuinfo           --------------------------
	.section	.note.nv.cuinfo,"",@"SHT_NOTE"
	.sectionflags	@"SHF_NOTE_NV_CUINFO"
        /*0018*/ 	.short	0x0002
        /*001a*/ 	.short	0x0064
        /*001c*/ 	.short	0x0082
	.zero		2


//--------------------- .nv.info                  --------------------------
	.section	.nv.info,"",@"SHT_CUDA_INFO"
	.align	4


	//----- nvinfo : EIATTR_REGCOUNT
	.align		4
        /*0000*/ 	.byte	0x04, 0x2f
        /*0002*/ 	.short	(.L_1 - .L_0)
	.align		4
.L_0:
        /*0004*/ 	.word	index@(_Z6matmulPfS_S_i)
        /*0008*/ 	.word	0x0000001e


	//----- nvinfo : EIATTR_FRAME_SIZE
	.align		4
.L_1:
        /*000c*/ 	.byte	0x04, 0x11
        /*000e*/ 	.short	(.L_3 - .L_2)
	.align		4
.L_2:
        /*0010*/ 	.word	index@(_Z6matmulPfS_S_i)
        /*0014*/ 	.word	0x00000000


	//----- nvinfo : EIATTR_MIN_STACK_SIZE
	.align		4
.L_3:
        /*0018*/ 	.byte	0x04, 0x12
        /*001a*/ 	.short	(.L_5 - .L_4)
	.align		4
.L_4:
        /*001c*/ 	.word	index@(_Z6matmulPfS_S_i)
        /*0020*/ 	.word	0x00000000
.L_5:


//--------------------- .nv.compat                --------------------------
	.section	.nv.compat,"",@"SHT_CUDA_COMPAT_INFO"
	.align	4
        /*0000*/ 	.byte	0x02, 0x09, 0x00, 0x00, 0x02, 0x02, 0x01, 0x00, 0x02, 0x05, 0x05, 0x00, 0x03, 0x07, 0x01, 0x01
        /*0010*/ 	.byte	0x02, 0x03, 0x00, 0x00, 0x02, 0x06, 0x01, 0x00, 0x04, 0x0b, 0x08, 0x00, 0x09, 0x00, 0x00, 0x00
        /*0020*/ 	.byte	0x00, 0x00, 0x00, 0x00


//--------------------- .nv.info._Z6matmulPfS_S_i --------------------------
	.section	.nv.info._Z6matmulPfS_S_i,"",@"SHT_CUDA_INFO"
	.sectionflags	@""
	.align	4


	//----- nvinfo : EIATTR_CUDA_API_VERSION
	.align		4
        /*0000*/ 	.byte	0x04, 0x37
        /*0002*/ 	.short	(.L_7 - .L_6)
.L_6:
        /*0004*/ 	.word	0x00000082


	//----- nvinfo : EIATTR_KPARAM_INFO
	.align		4
.L_7:
        /*0008*/ 	.byte	0x04, 0x17
        /*000a*/ 	.short	(.L_9 - .L_8)
.L_8:
        /*000c*/ 	.word	0x00000000
        /*0010*/ 	.short	0x0003
        /*0012*/ 	.short	0x0018
        /*0014*/ 	.byte	0x00, 0xf0, 0x11, 0x00


	//----- nvinfo : EIATTR_KPARAM_INFO
	.align		4
.L_9:
        /*0018*/ 	.byte	0x04, 0x17
        /*001a*/ 	.short	(.L_11 - .L_10)
.L_10:
        /*001c*/ 	.word	0x00000000
        /*0020*/ 	.short	0x0002
        /*0022*/ 	.short	0x0010
        /*0024*/ 	.byte	0x00, 0xf5, 0x21, 0x00


	//----- nvinfo : EIATTR_KPARAM_INFO
	.align		4
.L_11:
        /*0028*/ 	.byte	0x04, 0x17
        /*002a*/ 	.short	(.L_13 - .L_12)
.L_12:
        /*002c*/ 	.word	0x00000000
        /*0030*/ 	.short	0x0001
        /*0032*/ 	.short	0x0008
        /*0034*/ 	.byte	0x00, 0xf5, 0x21, 0x00


	//----- nvinfo : EIATTR_KPARAM_INFO
	.align		4
.L_13:
        /*0038*/ 	.byte	0x04, 0x17
        /*003a*/ 	.short	(.L_15 - .L_14)
.L_14:
        /*003c*/ 	.word	0x00000000
        /*0040*/ 	.short	0x0000
        /*0042*/ 	.short	0x0000
        /*0044*/ 	.byte	0x00, 0xf5, 0x21, 0x00


	//----- nvinfo : EIATTR_SPARSE_MMA_MASK
	.align		4
.L_15:
        /*0048*/ 	.byte	0x03, 0x50
        /*004a*/ 	.short	0x0000


	//----- nvinfo : EIATTR_MAXREG_COUNT
	.align		4
        /*004c*/ 	.byte	0x03, 0x1b
        /*004e*/ 	.short	0x00ff


	//----- nvinfo : EIATTR_MERCURY_ISA_VERSION
	.align		4
        /*0050*/ 	.byte	0x03, 0x5f
        /*0052*/ 	.short	0x0101


	//----- nvinfo : EIATTR_VRC_CTA_INIT_COUNT
	.align		4
        /*0054*/ 	.byte	0x02, 0x4a
	.zero		1
	.zero		1


	//----- nvinfo : EIATTR_EXIT_INSTR_OFFSETS
	.align		4
        /*0058*/ 	.byte	0x04, 0x1c
        /*005a*/ 	.short	(.L_17 - .L_16)


	//   ....[0]....
.L_16:
        /*005c*/ 	.word	0x000000c0


	//   ....[1]....
        /*0060*/ 	.word	0x00000a90


	//----- nvinfo : EIATTR_CBANK_PARAM_SIZE
	.align		4
.L_17:
        /*0064*/ 	.byte	0x03, 0x19
        /*0066*/ 	.short	0x001c


	//----- nvinfo : EIATTR_PARAM_CBANK
	.align		4
        /*0068*/ 	.byte	0x04, 0x0a
        /*006a*/ 	.short	(.L_19 - .L_18)
	.align		4
.L_18:
        /*006c*/ 	.word	index@(.nv.constant0._Z6matmulPfS_S_i)
        /*0070*/ 	.short	0x0380
        /*0072*/ 	.short	0x001c


	//----- nvinfo : EIATTR_SW_WAR
	.align		4
.L_19:
        /*0074*/ 	.byte	0x04, 0x36
        /*0076*/ 	.short	(.L_21 - .L_20)
.L_20:
        /*0078*/ 	.word	0x00000008
.L_21:


//--------------------- .nv.callgraph             --------------------------
	.section	.nv.callgraph,"",@"SHT_CUDA_CALLGRAPH"
	.align	4
	.sectionentsize	8
	.align		4
        /*0000*/ 	.word	0x00000000
	.align		4
        /*0004*/ 	.word	0xffffffff
	.align		4
        /*0008*/ 	.word	0x00000000
	.align		4
        /*000c*/ 	.word	0xfffffffe
	.align		4
        /*0010*/ 	.word	0x00000000
	.align		4
        /*0014*/ 	.word	0xfffffffd
	.align		4
        /*0018*/ 	.word	0x00000000
	.align		4
        /*001c*/ 	.word	0xfffffffc


//--------------------- .text._Z6matmulPfS_S_i    --------------------------
	.section	.text._Z6matmulPfS_S_i,"ax",@progbits
	.align	128
        .global         _Z6matmulPfS_S_i
        .type           _Z6matmulPfS_S_i,@function
        .size           _Z6matmulPfS_S_i,(.L_x_5 - _Z6matmulPfS_S_i)
        .other          _Z6matmulPfS_S_i,@"STO_CUDA_ENTRY STV_DEFAULT"
_Z6matmulPfS_S_i:
.text._Z6matmulPfS_S_i:
[----:B------:R-:W-:Y:S01]  /*0000*/  LDC R1, c[0x0][0x37c] ;  /* 0x0000df00ff017b82 */ /* 0x000fe20000000800 */
[----:B------:R-:W0:Y:S01]  /*0010*/  S2R R0, SR_CTAID.X ;  /* 0x0000000000007919 */ /* 0x000e220000002500 */
[----:B------:R-:W0:Y:S01]  /*0020*/  LDCU UR4, c[0x0][0x360] ;  /* 0x00006c00ff0477ac */ /* 0x000e220008000800 */
[----:B------:R-:W0:Y:S01]  /*0030*/  S2R R3, SR_TID.X ;  /* 0x0000000000037919 */ /* 0x000e220000002100 */
[----:B------:R-:W1:Y:S01]  /*0040*/  LDCU UR5, c[0x0][0x364] ;  /* 0x00006c80ff0577ac */ /* 0x000e620008000800 */
[----:B------:R-:W1:Y:S01]  /*0050*/  S2R R13, SR_CTAID.Y ;  /* 0x00000000000d7919 */ /* 0x000e620000002600 */
[----:B------:R-:W2:Y:S01]  /*0060*/  LDCU UR20, c[0x0][0x398] ;  /* 0x00007300ff1477ac */ /* 0x000ea20008000800 */
[----:B------:R-:W1:Y:S01]  /*0070*/  S2R R2, SR_TID.Y ;  /* 0x0000000000027919 */ /* 0x000e620000002200 */
[----:B0-----:R-:W-:Y:S02]  /*0080*/  IMAD R0, R0, UR4, R3 ;  /* 0x0000000400007c24 */ /* 0x001fe4000f8e0203 */
[----:B-1----:R-:W-:-:S05]  /*0090*/  IMAD R13, R13, UR5, R2 ;  /* 0x000000050d0d7c24 */ /* 0x002fca000f8e0202 */
[----:B------:R-:W-:-:S04]  /*00a0*/  VIMNMX R2, PT, PT, R0, R13, !PT ;  /* 0x0000000d00027248 */ /* 0x000fc80007fe0100 */
[----:B--2---:R-:W-:-:S13]  /*00b0*/  ISETP.GE.AND P0, PT, R2, UR20, PT ;  /* 0x0000001402007c0c */ /* 0x004fda000bf06270 */
[----:B------:R-:W-:Y:S05]  /*00c0*/  @P0 EXIT ;  /* 0x000000000000094d */ /* 0x000fea0003800000 */
[----:B------:R-:W-:Y:S01]  /*00d0*/  UISETP.GE.U32.AND UP0, UPT, UR20, 0x8, UPT ;  /* 0x000000081400788c */ /* 0x000fe2000bf06070 */
[----:B------:R-:W-:Y:S02]  /*00e0*/  HFMA2 R12, -RZ, RZ, 0, 0 ;  /* 0x00000000ff0c7431 */ /* 0x000fe400000001ff */
[----:B------:R-:W-:Y:S01]  /*00f0*/  IMAD R13, R13, UR20, RZ ;  /* 0x000000140d0d7c24 */ /* 0x000fe2000f8e02ff */
[----:B------:R-:W-:Y:S01]  /*0100*/  UMOV UR4, URZ ;  /* 0x000000ff00047c82 */ /* 0x000fe20008000000 */
[----:B------:R-:W0:Y:S04]  /*0110*/  LDCU.64 UR18, c[0x0][0x358] ;  /* 0x00006b00ff1277ac */ /* 0x000e280008000a00 */
[----:B------:R-:W-:Y:S05]  /*0120*/  BRA.U !UP0, `(.L_x_0) ;  /* 0x0000000508047547 */ /* 0x000fea000b800000 */
[----:B------:R-:W1:Y:S01]  /*0130*/  LDCU.128 UR24, c[0x0][0x380] ;  /* 0x00007000ff1877ac */ /* 0x000e620008000c00 */
[----:B------:R-:W-:Y:S02]  /*0140*/  MOV R12, RZ ;  /* 0x000000ff000c7202 */ /* 0x000fe40000000f00 */
[----:B------:R-:W-:Y:S01]  /*0150*/  MOV R14, R0 ;  /* 0x00000000000e7202 */ /* 0x000fe20000000f00 */
[----:B------:R-:W-:-:S04]  /*0160*/  ULOP3.LUT UR4, UR20, 0x7ffffff8, URZ, 0xc0, !UPT ;  /* 0x7ffffff814047892 */ /* 0x000fc8000f8ec0ff */
[----:B------:R-:W-:Y:S01]  /*0170*/  UIADD3 UR5, UPT, UPT, -UR4, URZ, URZ ;  /* 0x000000ff04057290 */ /* 0x000fe2000fffe1ff */
[----:B-1----:R-:W-:Y:S01]  /*0180*/  MOV R2, UR24 ;  /* 0x0000001800027c02 */ /* 0x002fe20008000f00 */
[----:B------:R-:W-:Y:S01]  /*0190*/  UIMAD.WIDE UR6, UR20, 0x8, UR26 ;  /* 0x00000008140678a5 */ /* 0x000fe2000f8e021a */
[----:B------:R-:W-:Y:S01]  /*01a0*/  MOV R3, UR25 ;  /* 0x0000001900037c02 */ /* 0x000fe20008000f00 */
[----:B------:R-:W-:Y:S02]  /*01b0*/  UIMAD.WIDE UR8, UR20, 0xc, UR26 ;  /* 0x0000000c140878a5 */ /* 0x000fe4000f8e021a */
[----:B------:R-:W-:Y:S01]  /*01c0*/  UIMAD.WIDE UR10, UR20, 0x10, UR26 ;  /* 0x00000010140a78a5 */ /* 0x000fe2000f8e021a */
[----:B------:R-:W-:Y:S01]  /*01d0*/  IMAD.WIDE.U32 R2, R13, 0x4, R2 ;  /* 0x000000040d027825 */ /* 0x000fe200078e0002 */
[----:B------:R-:W-:Y:S02]  /*01e0*/  UIMAD.WIDE UR12, UR20, 0x14, UR26 ;  /* 0x00000014140c78a5 */ /* 0x000fe4000f8e021a */
[----:B------:R-:W-:Y:S01]  /*01f0*/  UIMAD.WIDE UR14, UR20, 0x18, UR26 ;  /* 0x00000018140e78a5 */ /* 0x000fe2000f8e021a */
[----:B------:R-:W-:Y:S01]  /*0200*/  IADD3 R2, P0, PT, R2, 0x10, RZ ;  /* 0x0000001002027810 */ /* 0x000fe20007f1e0ff */
[----:B------:R-:W-:-:S03]  /*0210*/  UIMAD.WIDE UR16, UR20, 0x1c, UR26 ;  /* 0x0000001c141078a5 */ /* 0x000fc6000f8e021a */
[----:B------:R-:W-:-:S09]  /*0220*/  IADD3.X R3, PT, PT, RZ, R3, RZ, P0, !PT ;  /* 0x00000003ff037210 */ /* 0x000fd200007fe4ff */
.L_x_1:
[----:B------:R-:W-:Y:S01]  /*0230*/  UIMAD.WIDE UR22, UR20, 0x4, UR26 ;  /* 0x00000004141678a5 */ /* 0x000fe2000f8e021a */
[----:B------:R-:W-:Y:S02]  /*0240*/  IMAD.MOV.U32 R23, RZ, RZ, 0x4 ;  /* 0x00000004ff177424 */ /* 0x000fe400078e00ff */
[----:B------:R-:W-:Y:S01]  /*0250*/  HFMA2 R11, -RZ, RZ, 0, 2.384185791015625e-07 ;  /* 0x00000004ff0b7431 */ /* 0x000fe200000001ff */
[----:B------:R-:W-:Y:S01]  /*0260*/  MOV R25, 0x4 ;  /* 0x0000000400197802 */ /* 0x000fe20000000f00 */
[----:B0-----:R-:W2:Y:S01]  /*0270*/  LDG.E R21, desc[UR18][R2.64+-0x10] ;  /* 0xfffff01202157981 */ /* 0x001ea2000c1e1900 */
[C---:B------:R-:W-:Y:S01]  /*0280*/  IMAD.WIDE R22, R14.reuse, R23, UR26 ;  /* 0x0000001a0e167e25 */ /* 0x040fe2000f8e0217 */
[----:B------:R-:W-:Y:S02]  /*0290*/  MOV R8, UR22 ;  /* 0x0000001600087c02 */ /* 0x000fe40008000f00 */
[----:B------:R-:W-:Y:S01]  /*02a0*/  MOV R9, UR23 ;  /* 0x0000001700097c02 */ /* 0x000fe20008000f00 */
[----:B------:R-:W3:Y:S02]  /*02b0*/  LDG.E R19, desc[UR18][R2.64+-0xc] ;  /* 0xfffff41202137981 */ /* 0x000ee4000c1e1900 */
[----:B------:R-:W-:-:S02]  /*02c0*/  IMAD.WIDE R8, R14, 0x4, R8 ;  /* 0x000000040e087825 */ /* 0x000fc400078e0208 */
[----:B------:R-:W2:Y:S01]  /*02d0*/  LDG.E R22, desc[UR18][R22.64] ;  /* 0x0000001216167981 */ /* 0x000ea2000c1e1900 */
[----:B------:R-:W-:Y:S01]  /*02e0*/  MOV R5, 0x4 ;  /* 0x0000000400057802 */ /* 0x000fe20000000f00 */
[C---:B------:R-:W-:Y:S02]  /*02f0*/  IMAD.WIDE R24, R14.reuse, R25, UR6 ;  /* 0x000000060e187e25 */ /* 0x040fe4000f8e0219 */
[----:B------:R0:W3:Y:S02]  /*0300*/  LDG.E R20, desc[UR18][R8.64] ;  /* 0x0000001208147981 */ /* 0x0000e4000c1e1900 */
[----:B------:R-:W-:Y:S02]  /*0310*/  IMAD.WIDE R10, R14, R11, UR8 ;  /* 0x000000080e0a7e25 */ /* 0x000fe4000f8e020b */
[----:B------:R-:W4:Y:S04]  /*0320*/  LDG.E R18, desc[UR18][R24.64] ;  /* 0x0000001218127981 */ /* 0x000f28000c1e1900 */
[----:B------:R-:W4:Y:S01]  /*0330*/  LDG.E R17, desc[UR18][R2.64+-0x8] ;  /* 0xfffff81202117981 */ /* 0x000f22000c1e1900 */
[----:B0-----:R-:W-:-:S02]  /*0340*/  HFMA2 R9, -RZ, RZ, 0, 2.384185791015625e-07 ;  /* 0x00000004ff097431 */ /* 0x001fc400000001ff */
[----:B------:R-:W-:Y:S01]  /*0350*/  IMAD.MOV.U32 R7, RZ, RZ, 0x4 ;  /* 0x00000004ff077424 */ /* 0x000fe200078e00ff */
[----:B------:R0:W5:Y:S01]  /*0360*/  LDG.E R16, desc[UR18][R10.64] ;  /* 0x000000120a107981 */ /* 0x000162000c1e1900 */
[----:B------:R-:W-:-:S03]  /*0370*/  IMAD.WIDE R4, R14, R5, UR10 ;  /* 0x0000000a0e047e25 */ /* 0x000fc6000f8e0205 */
[----:B------:R-:W5:Y:S01]  /*0380*/  LDG.E R15, desc[UR18][R2.64+-0x4] ;  /* 0xfffffc12020f7981 */ /* 0x000f62000c1e1900 */
[C---:B------:R-:W-:Y:S01]  /*0390*/  IMAD.WIDE R6, R14.reuse, R7, UR12 ;  /* 0x0000000c0e067e25 */ /* 0x040fe2000f8e0207 */
[----:B------:R-:W-:Y:S02]  /*03a0*/  MOV R27, 0x4 ;  /* 0x00000004001b7802 */ /* 0x000fe40000000f00 */
[----:B------:R1:W5:Y:S01]  /*03b0*/  LDG.E R4, desc[UR18][R4.64] ;  /* 0x0000001204047981 */ /* 0x000362000c1e1900 */
[----:B------:R-:W-:-:S03]  /*03c0*/  IMAD.WIDE R8, R14, R9, UR14 ;  /* 0x0000000e0e087e25 */ /* 0x000fc6000f8e0209 */
[----:B------:R-:W5:Y:S01]  /*03d0*/  LDG.E R23, desc[UR18][R2.64] ;  /* 0x0000001202177981 */ /* 0x000f62000c1e1900 */
[----:B0-----:R-:W-:-:S03]  /*03e0*/  IMAD.WIDE R10, R14, R27, UR16 ;  /* 0x000000100e0a7e25 */ /* 0x001fc6000f8e021b */
[----:B------:R-:W5:Y:S04]  /*03f0*/  LDG.E R7, desc[UR18][R6.64] ;  /* 0x0000001206077981 */ /* 0x000f68000c1e1900 */
[----:B------:R-:W5:Y:S04]  /*0400*/  LDG.E R24, desc[UR18][R2.64+0x4] ;  /* 0x0000041202187981 */ /* 0x000f68000c1e1900 */
[----:B------:R-:W5:Y:S04]  /*0410*/  LDG.E R8, desc[UR18][R8.64] ;  /* 0x0000001208087981 */ /* 0x000f68000c1e1900 */
[----:B------:R-:W5:Y:S04]  /*0420*/  LDG.E R25, desc[UR18][R2.64+0x8] ;  /* 0x0000081202197981 */ /* 0x000f68000c1e1900 */
[----:B------:R-:W5:Y:S04]  /*0430*/  LDG.E R10, desc[UR18][R10.64] ;  /* 0x000000120a0a7981 */ /* 0x000f68000c1e1900 */
[----:B------:R0:W5:Y:S01]  /*0440*/  LDG.E R27, desc[UR18][R2.64+0xc] ;  /* 0x00000c12021b7981 */ /* 0x000162000c1e1900 */
[----:B------:R-:W-:-:S04]  /*0450*/  UIADD3 UR5, UPT, UPT, UR5, 0x8, URZ ;  /* 0x0000000805057890 */ /* 0x000fc8000fffe0ff */
[----:B------:R-:W-:Y:S01]  /*0460*/  UISETP.NE.AND UP0, UPT, UR5, URZ, UPT ;  /* 0x000000ff0500728c */ /* 0x000fe2000bf05270 */
[----:B-1----:R-:W-:Y:S02]  /*0470*/  MOV R5, UR20 ;  /* 0x0000001400057c02 */ /* 0x002fe40008000f00 */
[----:B0-----:R-:W-:Y:S02]  /*0480*/  IADD3 R2, P0, PT, R2, 0x20, RZ ;  /* 0x0000002002027810 */ /* 0x001fe40007f1e0ff */
[----:B------:R-:W-:Y:S02]  /*0490*/  LEA R14, R5, R14, 0x3 ;  /* 0x0000000e050e7211 */ /* 0x000fe400078e18ff */
[----:B------:R-:W-:Y:S01]  /*04a0*/  IADD3.X R3, PT, PT, RZ, R3, RZ, P0, !PT ;  /* 0x00000003ff037210 */ /* 0x000fe200007fe4ff */
[----:B--2---:R-:W-:-:S04]  /*04b0*/  FFMA R22, R21, R22, R12 ;  /* 0x0000001615167223 */ /* 0x004fc8000000000c */
[----:B---3--:R-:W-:-:S04]  /*04c0*/  FFMA R20, R19, R20, R22 ;  /* 0x0000001413147223 */ /* 0x008fc80000000016 */
[----:B----4-:R-:W-:-:S04]  /*04d0*/  FFMA R18, R17, R18, R20 ;  /* 0x0000001211127223 */ /* 0x010fc80000000014 */
[----:B-----5:R-:W-:-:S04]  /*04e0*/  FFMA R16, R15, R16, R18 ;  /* 0x000000100f107223 */ /* 0x020fc80000000012 */
[----:B------:R-:W-:-:S04]  /*04f0*/  FFMA R23, R23, R4, R16 ;  /* 0x0000000417177223 */ /* 0x000fc80000000010 */
[----:B------:R-:W-:-:S04]  /*0500*/  FFMA R24, R24, R7, R23 ;  /* 0x0000000718187223 */ /* 0x000fc80000000017 */
[----:B------:R-:W-:-:S04]  /*0510*/  FFMA R8, R25, R8, R24 ;  /* 0x0000000819087223 */ /* 0x000fc80000000018 */
[----:B------:R-:W-:Y:S01]  /*0520*/  FFMA R12, R27, R10, R8 ;  /* 0x0000000a1b0c7223 */ /* 0x000fe20000000008 */
[----:B------:R-:W-:Y:S06]  /*0530*/  BRA.U UP0, `(.L_x_1) ;  /* 0xfffffffd003c7547 */ /* 0x000fec000b83ffff */
.L_x_0:
[----:B------:R-:W-:-:S04]  /*0540*/  ULOP3.LUT UR6, UR20, 0x7, URZ, 0xc0, !UPT ;  /* 0x0000000714067892 */ /* 0x000fc8000f8ec0ff */
[----:B------:R-:W-:-:S09]  /*0550*/  UISETP.NE.AND UP0, UPT, UR6, URZ, UPT ;  /* 0x000000ff0600728c */ /* 0x000fd2000bf05270 */
[----:B------:R-:W-:Y:S05]  /*0560*/  BRA.U !UP0, `(.L_x_2) ;  /* 0x0000000508387547 */ /* 0x000fea000b800000 */
[----:B------:R-:W-:Y:S02]  /*0570*/  UISETP.GE.U32.AND UP0, UPT, UR6, 0x4, UPT ;  /* 0x000000040600788c */ /* 0x000fe4000bf06070 */
[----:B------:R-:W-:-:S04]  /*0580*/  ULOP3.LUT UR5, UR20, 0x3, URZ, 0xc0, !UPT ;  /* 0x0000000314057892 */ /* 0x000fc8000f8ec0ff */
[----:B------:R-:W-:-:S03]  /*0590*/  UISETP.NE.AND UP1, UPT, UR5, URZ, UPT ;  /* 0x000000ff0500728c */ /* 0x000fc6000bf25270 */
[----:B------:R-:W-:Y:S08]  /*05a0*/  BRA.U !UP0, `(.L_x_3) ;  /* 0x00000001087c7547 */ /* 0x000ff0000b800000 */
[----:B------:R-:W1:Y:S01]  /*05b0*/  LDC.64 R6, c[0x0][0x388] ;  /* 0x0000e200ff067b82 */ /* 0x000e620000000a00 */
[----:B------:R-:W2:Y:S01]  /*05c0*/  LDCU.64 UR6, c[0x0][0x380] ;  /* 0x00007000ff0677ac */ /* 0x000ea20008000a00 */
[----:B------:R-:W-:Y:S01]  /*05d0*/  IMAD.U32 R9, RZ, RZ, UR4 ;  /* 0x00000004ff097e24 */ /* 0x000fe2000f8e00ff */
[C---:B------:R-:W-:Y:S02]  /*05e0*/  IADD3 R3, PT, PT, R13.reuse, UR4, RZ ;  /* 0x000000040d037c10 */ /* 0x040fe4000fffe0ff */
[----:B------:R-:W-:Y:S01]  /*05f0*/  IADD3 R10, P0, PT, R13, UR4, RZ ;  /* 0x000000040d0a7c10 */ /* 0x000fe2000ff1e0ff */
[----:B------:R-:W-:Y:S01]  /*0600*/  IMAD R9, R9, UR20, R0 ;  /* 0x0000001409097c24 */ /* 0x000fe2000f8e0200 */
[----:B------:R-:W-:Y:S01]  /*0610*/  MOV R11, UR20 ;  /* 0x00000014000b7c02 */ /* 0x000fe20008000f00 */
[----:B------:R-:W3:Y:S01]  /*0620*/  LDC.64 R4, c[0x0][0x380] ;  /* 0x0000e000ff047b82 */ /* 0x000ee20000000a00 */
[----:B------:R-:W-:Y:S01]  /*0630*/  MOV R15, UR20 ;  /* 0x00000014000f7c02 */ /* 0x000fe20008000f00 */
[----:B-1----:R-:W-:Y:S01]  /*0640*/  IMAD.WIDE R6, R9, 0x4, R6 ;  /* 0x0000000409067825 */ /* 0x002fe200078e0206 */
[----:B------:R-:W-:-:S05]  /*0650*/  MOV R9, UR20 ;  /* 0x0000001400097c02 */ /* 0x000fca0008000f00 */
[----:B------:R-:W-:Y:S02]  /*0660*/  IMAD.WIDE R8, R9, 0x4, R6 ;  /* 0x0000000409087825 */ /* 0x000fe400078e0206 */
[----:B0-----:R-:W4:Y:S02]  /*0670*/  LDG.E R6, desc[UR18][R6.64] ;  /* 0x0000001206067981 */ /* 0x001f24000c1e1900 */
[----:B---3--:R-:W-:Y:S01]  /*0680*/  IMAD.WIDE.U32 R4, R3, 0x4, R4 ;  /* 0x0000000403047825 */ /* 0x008fe200078e0004 */
[----:B------:R-:W-:Y:S01]  /*0690*/  IADD3.X R3, PT, PT, RZ, RZ, RZ, P0, !PT ;  /* 0x000000ffff037210 */ /* 0x000fe200007fe4ff */
[----:B------:R-:W3:Y:S01]  /*06a0*/  LDG.E R17, desc[UR18][R8.64] ;  /* 0x0000001208117981 */ /* 0x000ee2000c1e1900 */
[----:B--2---:R-:W-:-:S03]  /*06b0*/  LEA R2, P0, R10, UR6, 0x2 ;  /* 0x000000060a027c11 */ /* 0x004fc6000f8010ff */
[----:B------:R-:W4:Y:S01]  /*06c0*/  LDG.E R5, desc[UR18][R4.64] ;  /* 0x0000001204057981 */ /* 0x000f22000c1e1900 */
[----:B------:R-:W-:Y:S01]  /*06d0*/  LEA.HI.X R3, R10, UR7, R3, 0x2, P0 ;  /* 0x000000070a037c11 */ /* 0x000fe200080f1403 */
[----:B------:R-:W-:-:S04]  /*06e0*/  IMAD.WIDE R10, R11, 0x4, R8 ;  /* 0x000000040b0a7825 */ /* 0x000fc800078e0208 */
[----:B------:R-:W3:Y:S01]  /*06f0*/  LDG.E R16, desc[UR18][R2.64+0x4] ;  /* 0x0000041202107981 */ /* 0x000ee2000c1e1900 */
[----:B------:R-:W-:-:S03]  /*0700*/  IMAD.WIDE R14, R15, 0x4, R10 ;  /* 0x000000040f0e7825 */ /* 0x000fc600078e020a */
[----:B------:R-:W2:Y:S04]  /*0710*/  LDG.E R19, desc[UR18][R10.64] ;  /* 0x000000120a137981 */ /* 0x000ea8000c1e1900 */
[----:B------:R-:W2:Y:S04]  /*0720*/  LDG.E R18, desc[UR18][R2.64+0x8] ;  /* 0x0000081202127981 */ /* 0x000ea8000c1e1900 */
[----:B------:R-:W5:Y:S04]  /*0730*/  LDG.E R20, desc[UR18][R2.64+0xc] ;  /* 0x00000c1202147981 */ /* 0x000f68000c1e1900 */
[----:B------:R-:W5:Y:S01]  /*0740*/  LDG.E R14, desc[UR18][R14.64] ;  /* 0x000000120e0e7981 */ /* 0x000f62000c1e1900 */
[----:B------:R-:W-:Y:S01]  /*0750*/  UIADD3 UR4, UPT, UPT, UR4, 0x4, URZ ;  /* 0x0000000404047890 */ /* 0x000fe2000fffe0ff */
[----:B----4-:R-:W-:-:S04]  /*0760*/  FFMA R5, R5, R6, R12 ;  /* 0x0000000605057223 */ /* 0x010fc8000000000c */
[----:B---3--:R-:W-:-:S04]  /*0770*/  FFMA R5, R16, R17, R5 ;  /* 0x0000001110057223 */ /* 0x008fc80000000005 */
[----:B--2---:R-:W-:-:S04]  /*0780*/  FFMA R5, R18, R19, R5 ;  /* 0x0000001312057223 */ /* 0x004fc80000000005 */
[----:B-----5:R-:W-:-:S07]  /*0790*/  FFMA R12, R20, R14, R5 ;  /* 0x0000000e140c7223 */ /* 0x020fce0000000005 */
.L_x_3:
[----:B------:R-:W-:Y:S05]  /*07a0*/  BRA.U !UP1, `(.L_x_2) ;  /* 0x0000000109a87547 */ /* 0x000fea000b800000 */
[----:B------:R-:W-:Y:S01]  /*07b0*/  UISETP.NE.AND UP0, UPT, UR5, 0x1, UPT ;  /* 0x000000010500788c */ /* 0x000fe2000bf05270 */
[----:B------:R-:W-:Y:S01]  /*07c0*/  MOV R7, UR4 ;  /* 0x0000000400077c02 */ /* 0x000fe20008000f00 */
[----:B------:R-:W-:Y:S02]  /*07d0*/  ULOP3.LUT UR5, UR20, 0x1, URZ, 0xc0, !UPT ;  /* 0x0000000114057892 */ /* 0x000fe4000f8ec0ff */
[----:B------:R-:W-:Y:S02]  /*07e0*/  MOV R15, UR20 ;  /* 0x00000014000f7c02 */ /* 0x000fe40008000f00 */
[----:B------:R-:W-:Y:S01]  /*07f0*/  UISETP.NE.U32.AND UP1, UPT, UR5, 0x1, UPT ;  /* 0x000000010500788c */ /* 0x000fe2000bf25070 */
[----:B------:R-:W-:-:S04]  /*0800*/  PLOP3.LUT P1, PT, PT, PT, UP0, 0x80, 0x8 ;  /* 0x000000000008781c */ /* 0x000fc80003f2f008 */
[----:B------:R-:W1:Y:S01]  /*0810*/  @UP0 LDCU.128 UR8, c[0x0][0x380] ;  /* 0x00007000ff0807ac */ /* 0x000e620008000c00 */
[----:B------:R-:W-:Y:S01]  /*0820*/  PLOP3.LUT P0, PT, PT, PT, UP1, 0x80, 0x8 ;  /* 0x000000000008781c */ /* 0x000fe20003f0f018 */
[----:B------:R-:W2:Y:S04]  /*0830*/  @UP0 LDCU.64 UR6, c[0x0][0x380] ;  /* 0x00007000ff0607ac */ /* 0x000ea80008000a00 */
[----:B------:R-:W3:Y:S03]  /*0840*/  @!UP1 LDCU.128 UR12, c[0x0][0x380] ;  /* 0x00007000ff0c97ac */ /* 0x000ee60008000c00 */
[C---:B------:R-:W-:Y:S02]  /*0850*/  @P1 IADD3 R3, PT, PT, R13.reuse, UR4, RZ ;  /* 0x000000040d031c10 */ /* 0x040fe4000fffe0ff */
[----:B------:R-:W-:Y:S01]  /*0860*/  @P1 IADD3 R6, P2, PT, R13, UR4, RZ ;  /* 0x000000040d061c10 */ /* 0x000fe2000ff5e0ff */
[----:B------:R-:W-:Y:S01]  /*0870*/  @UP0 UIADD3 UR4, UPT, UPT, UR4, 0x2, URZ ;  /* 0x0000000204040890 */ /* 0x000fe2000fffe0ff */
[----:B-1----:R-:W-:Y:S01]  /*0880*/  MOV R11, UR9 ;  /* 0x00000009000b7c02 */ /* 0x002fe20008000f00 */
[----:B------:R-:W-:Y:S01]  /*0890*/  IMAD.U32 R10, RZ, RZ, UR8 ;  /* 0x00000008ff0a7e24 */ /* 0x000fe2000f8e00ff */
[----:B------:R-:W-:-:S02]  /*08a0*/  MOV R4, UR10 ;  /* 0x0000000a00047c02 */ /* 0x000fc40008000f00 */
[----:B------:R-:W-:Y:S01]  /*08b0*/  MOV R5, UR11 ;  /* 0x0000000b00057c02 */ /* 0x000fe20008000f00 */
[----:B------:R-:W-:-:S04]  /*08c0*/  @P1 IMAD.WIDE.U32 R10, R3, 0x4, R10 ;  /* 0x00000004030a1825 */ /* 0x000fc800078e000a */
[----:B------:R-:W-:Y:S01]  /*08d0*/  @P1 IMAD R3, R7, UR20, R0 ;  /* 0x0000001407031c24 */ /* 0x000fe2000f8e0200 */
[----:B------:R-:W-:Y:S01]  /*08e0*/  @P1 IADD3.X R7, PT, PT, RZ, RZ, RZ, P2, !PT ;  /* 0x000000ffff071210 */ /* 0x000fe200017fe4ff */
[----:B------:R-:W-:Y:S01]  /*08f0*/  IMAD.U32 R19, RZ, RZ, UR4 ;  /* 0x00000004ff137e24 */ /* 0x000fe2000f8e00ff */
[C---:B--2---:R-:W-:Y:S01]  /*0900*/  @P1 LEA R2, P2, R6.reuse, UR6, 0x2 ;  /* 0x0000000606021c11 */ /* 0x044fe2000f8410ff */
[----:B------:R-:W-:Y:S01]  /*0910*/  @P1 IMAD.WIDE R4, R3, 0x4, R4 ;  /* 0x0000000403041825 */ /* 0x000fe200078e0204 */
[----:B------:R-:W-:Y:S01]  /*0920*/  @!P0 IADD3 R17, PT, PT, R13, UR4, RZ ;  /* 0x000000040d118c10 */ /* 0x000fe2000fffe0ff */
[----:B0-----:R-:W2:Y:S01]  /*0930*/  @P1 LDG.E R11, desc[UR18][R10.64] ;  /* 0x000000120a0b1981 */ /* 0x001ea2000c1e1900 */
[----:B------:R-:W-:Y:S01]  /*0940*/  @P1 LEA.HI.X R3, R6, UR7, R7, 0x2, P2 ;  /* 0x0000000706031c11 */ /* 0x000fe200090f1407 */
[----:B------:R-:W-:Y:S01]  /*0950*/  @!P0 IMAD R19, R19, UR20, R0 ;  /* 0x0000001413138c24 */ /* 0x000fe2000f8e0200 */
[----:B---3--:R-:W-:Y:S01]  /*0960*/  MOV R6, UR12 ;  /* 0x0000000c00067c02 */ /* 0x008fe20008000f00 */
[----:B------:R-:W-:Y:S01]  /*0970*/  @P1 IMAD.WIDE R14, R15, 0x4, R4 ;  /* 0x000000040f0e1825 */ /* 0x000fe200078e0204 */
[----:B------:R-:W-:Y:S01]  /*0980*/  MOV R7, UR13 ;  /* 0x0000000d00077c02 */ /* 0x000fe20008000f00 */
[----:B------:R-:W2:Y:S01]  /*0990*/  @P1 LDG.E R4, desc[UR18][R4.64] ;  /* 0x0000001204041981 */ /* 0x000ea2000c1e1900 */
[----:B------:R-:W-:-:S02]  /*09a0*/  MOV R8, UR14 ;  /* 0x0000000e00087c02 */ /* 0x000fc40008000f00 */
[----:B------:R-:W-:Y:S01]  /*09b0*/  MOV R9, UR15 ;  /* 0x0000000f00097c02 */ /* 0x000fe20008000f00 */
[----:B------:R-:W-:Y:S01]  /*09c0*/  @!P0 IMAD.WIDE.U32 R6, R17, 0x4, R6 ;  /* 0x0000000411068825 */ /* 0x000fe200078e0006 */
[----:B------:R-:W3:Y:S03]  /*09d0*/  @P1 LDG.E R14, desc[UR18][R14.64] ;  /* 0x000000120e0e1981 */ /* 0x000ee6000c1e1900 */
[----:B------:R-:W-:Y:S01]  /*09e0*/  @!P0 IMAD.WIDE R8, R19, 0x4, R8 ;  /* 0x0000000413088825 */ /* 0x000fe200078e0208 */
[----:B------:R-:W3:Y:S04]  /*09f0*/  @P1 LDG.E R2, desc[UR18][R2.64+0x4] ;  /* 0x0000041202021981 */ /* 0x000ee8000c1e1900 */
[----:B------:R-:W4:Y:S04]  /*0a00*/  @!P0 LDG.E R7, desc[UR18][R6.64] ;  /* 0x0000001206078981 */ /* 0x000f28000c1e1900 */
[----:B------:R-:W4:Y:S01]  /*0a10*/  @!P0 LDG.E R8, desc[UR18][R8.64] ;  /* 0x0000001208088981 */ /* 0x000f22000c1e1900 */
[----:B--2---:R-:W-:-:S04]  /*0a20*/  @P1 FFMA R11, R11, R4, R12 ;  /* 0x000000040b0b1223 */ /* 0x004fc8000000000c */
[----:B---3--:R-:W-:-:S04]  /*0a30*/  @P1 FFMA R12, R2, R14, R11 ;  /* 0x0000000e020c1223 */ /* 0x008fc8000000000b */
[----:B----4-:R-:W-:-:S07]  /*0a40*/  @!P0 FFMA R12, R7, R8, R12 ;  /* 0x00000008070c8223 */ /* 0x010fce000000000c */
.L_x_2:
[----:B------:R-:W1:Y:S01]  /*0a50*/  LDC.64 R2, c[0x0][0x390] ;  /* 0x0000e400ff027b82 */ /* 0x000e620000000a00 */
[----:B------:R-:W-:-:S05]  /*0a60*/  IADD3 R13, PT, PT, R0, R13, RZ ;  /* 0x0000000d000d7210 */ /* 0x000fca0007ffe0ff */
[----:B-1----:R-:W-:-:S05]  /*0a70*/  IMAD.WIDE R2, R13, 0x4, R2 ;  /* 0x000000040d027825 */ /* 0x002fca00078e0202 */
[----:B0-----:R-:W-:Y:S01]  /*0a80*/  STG.E desc[UR18][R2.64], R12 ;  /* 0x0000000c02007986 */ /* 0x001fe2000c101912 */
[----:B------:R-:W-:Y:S05]  /*0a90*/  EXIT ;  /* 0x000000000000794d */ /* 0x000fea0003800000 */
.L_x_4:
[----:B------:R-:W-:-:S00]  /*0aa0*/  BRA `(.L_x_4) ;  /* 0xfffffffc00fc7947 */ /* 0x000fc0000383ffff */
[----:B------:R-:W-:-:S00]  /*0ab0*/  NOP ;  /* 0x0000000000007918 */ /* 0x000fc00000000000 */
        /* <DEDUP_REMOVED lines=12> */
.L_x_5:


//--------------------- .nv.shared.reserved.0     --------------------------
	.section	.nv.shared.reserved.0,"aw",@nobits
	.weak		__nv_reservedSMEM_offset_0_alias
	.size		__nv_reservedSMEM_offset_0_alias, 0, 64
	.other		__nv_reservedSMEM_offset_0_alias,@"STO_CUDA_RESERVED_SHARED STV_DEFAULT"
__nv_reservedSMEM_offset_0_alias:
	.zero		0
	.zero		64


//--------------------- .nv.constant0._Z6matmulPfS_S_i --------------------------
	.section	.nv.constant0._Z6matmulPfS_S_i,"a",@progbits
	.sectionflags	@""
	.align	4
.nv.constant0._Z6matmulPfS_S_i:
	.zero		924


//--------------------- SYMBOLS --------------------------

	.type		.nv.reservedSmem.offset0,@object
	.size		.nv.reservedSmem.offset0,0x4
